//
// Generated by NVIDIA NVVM Compiler
//
// Compiler Build ID: CL-36424714
// Cuda compilation tools, release 13.0, V13.0.88
// Based on NVVM 20.0.0
//

.version 9.0
.target sm_100
.address_size 64

	// .globl	_Z9expKernelPfS_j

.visible .entry _Z9expKernelPfS_j(
	.param .u64 .ptr .align 1 _Z9expKernelPfS_j_param_0,
	.param .u64 .ptr .align 1 _Z9expKernelPfS_j_param_1,
	.param .u32 _Z9expKernelPfS_j_param_2
)
{
	.reg .pred 	%p<2>;
	.reg .b32 	%r<8>;
	.reg .b32 	%f<14>;
	.reg .b64 	%rd<8>;

	ld.param.u64 	%rd1, [_Z9expKernelPfS_j_param_0];
	ld.param.u64 	%rd2, [_Z9expKernelPfS_j_param_1];
	ld.param.u32 	%r2, [_Z9expKernelPfS_j_param_2];
	mov.u32 	%r3, %ctaid.x;
	mov.u32 	%r4, %ntid.x;
	mov.u32 	%r5, %tid.x;
	mad.lo.s32 	%r1, %r3, %r4, %r5;
	setp.ge.u32 	%p1, %r1, %r2;
	@%p1 bra 	$L__BB0_2;
	cvta.to.global.u64 	%rd3, %rd1;
	cvta.to.global.u64 	%rd4, %rd2;
	mul.wide.u32 	%rd5, %r1, 4;
	add.s64 	%rd6, %rd3, %rd5;
	ld.global.f32 	%f1, [%rd6];
	fma.rn.f32 	%f2, %f1, 0f3BBB989D, 0f3F000000;
	cvt.sat.f32.f32 	%f3, %f2;
	mov.f32 	%f4, 0f4B400001;
	mov.f32 	%f5, 0f437C0000;
	fma.rm.f32 	%f6, %f3, %f5, %f4;
	add.f32 	%f7, %f6, 0fCB40007F;
	neg.f32 	%f8, %f7;
	fma.rn.f32 	%f9, %f1, 0f3FB8AA3B, %f8;
	fma.rn.f32 	%f10, %f1, 0f32A57060, %f9;
	mov.b32 	%r6, %f6;
	shl.b32 	%r7, %r6, 23;
	mov.b32 	%f11, %r7;
	ex2.approx.ftz.f32 	%f12, %f10;
	mul.f32 	%f13, %f12, %f11;
	add.s64 	%rd7, %rd4, %rd5;
	st.global.f32 	[%rd7], %f13;
$L__BB0_2:
	ret;

}
	// .globl	_Z18reduceAtomicKernelPfS_j
.visible .entry _Z18reduceAtomicKernelPfS_j(
	.param .u64 .ptr .align 1 _Z18reduceAtomicKernelPfS_j_param_0,
	.param .u64 .ptr .align 1 _Z18reduceAtomicKernelPfS_j_param_1,
	.param .u32 _Z18reduceAtomicKernelPfS_j_param_2
)
{
	.reg .pred 	%p<4>;
	.reg .b32 	%r<15>;
	.reg .b32 	%f<10>;
	.reg .b64 	%rd<7>;

	ld.param.u64 	%rd2, [_Z18reduceAtomicKernelPfS_j_param_0];
	ld.param.u64 	%rd3, [_Z18reduceAtomicKernelPfS_j_param_1];
	ld.param.u32 	%r7, [_Z18reduceAtomicKernelPfS_j_param_2];
	mov.u32 	%r8, %ctaid.x;
	mov.u32 	%r1, %ntid.x;
	shl.b32 	%r9, %r1, 8;
	mul.lo.s32 	%r10, %r9, %r8;
	mov.u32 	%r11, %tid.x;
	add.s32 	%r14, %r10, %r11;
	add.s32 	%r12, %r10, %r9;
	mov.f32 	%f9, 0f00000000;
	min.u32 	%r13, %r7, %r12;
	setp.le.u32 	%p1, %r13, %r14;
	@%p1 bra 	$L__BB1_3;
	cvta.to.global.u64 	%rd1, %rd2;
	mov.f32 	%f9, 0f00000000;
$L__BB1_2:
	mul.wide.u32 	%rd4, %r14, 4;
	add.s64 	%rd5, %rd1, %rd4;
	ld.global.f32 	%f6, [%rd5];
	add.f32 	%f9, %f9, %f6;
	add.s32 	%r14, %r14, %r1;
	setp.lt.u32 	%p2, %r14, %r13;
	@%p2 bra 	$L__BB1_2;
$L__BB1_3:
	setp.eq.f32 	%p3, %f9, 0f00000000;
	@%p3 bra 	$L__BB1_5;
	cvta.to.global.u64 	%rd6, %rd3;
	atom.global.add.f32 	%f7, [%rd6], %f9;
$L__BB1_5:
	ret;

}
	// .globl	_Z15normalizeKernelPffS_j
.visible .entry _Z15normalizeKernelPffS_j(
	.param .u64 .ptr .align 1 _Z15normalizeKernelPffS_j_param_0,
	.param .f32 _Z15normalizeKernelPffS_j_param_1,
	.param .u64 .ptr .align 1 _Z15normalizeKernelPffS_j_param_2,
	.param .u32 _Z15normalizeKernelPffS_j_param_3
)
{
	.reg .pred 	%p<2>;
	.reg .b32 	%r<6>;
	.reg .b32 	%f<4>;
	.reg .b64 	%rd<8>;

	ld.param.u64 	%rd1, [_Z15normalizeKernelPffS_j_param_0];
	ld.param.f32 	%f1, [_Z15normalizeKernelPffS_j_param_1];
	ld.param.u64 	%rd2, [_Z15normalizeKernelPffS_j_param_2];
	ld.param.u32 	%r2, [_Z15normalizeKernelPffS_j_param_3];
	mov.u32 	%r3, %ctaid.x;
	mov.u32 	%r4, %ntid.x;
	mov.u32 	%r5, %tid.x;
	mad.lo.s32 	%r1, %r3, %r4, %r5;
	setp.ge.u32 	%p1, %r1, %r2;
	@%p1 bra 	$L__BB2_2;
	cvta.to.global.u64 	%rd3, %rd1;
	cvta.to.global.u64 	%rd4, %rd2;
	mul.wide.u32 	%rd5, %r1, 4;
	add.s64 	%rd6, %rd3, %rd5;
	ld.global.f32 	%f2, [%rd6];
	div.rn.f32 	%f3, %f2, %f1;
	add.s64 	%rd7, %rd4, %rd5;
	st.global.f32 	[%rd7], %f3;
$L__BB2_2:
	ret;

}


// ===== COMPILED SASS (sm_100) =====

	.target	sm_100

	.elftype	@"ET_EXEC"


//--------------------- .note.nv.tkinfo           --------------------------
	.section	.note.nv.tkinfo,"",@"SHT_NOTE"
	.sectionflags	@"SHF_NOTE_NV_TKINFO"
	.tkinfo
        /*0018*/ 	.word	0x00000002
        /*0030*/ 	.string	""
        /*0030*/ 	.string	"ptxas"
        /*0030*/ 	.string	"Cuda compilation tools, release 13.0, V13.0.88"
        /*0030*/ 	.string	"Build cuda_13.0.r13.0/compiler.36424714_0"
        /*0030*/ 	.string	"-arch sm_100 -m 64 "



//--------------------- .note.nv.cuinfo           --------------------------
	.section	.note.nv.cuinfo,"",@"SHT_NOTE"
	.sectionflags	@"SHF_NOTE_NV_CUINFO"
        /*0018*/ 	.short	0x0002
        /*001a*/ 	.short	0x0064
        /*001c*/ 	.short	0x0082
	.zero		2


//--------------------- .nv.info                  --------------------------
	.section	.nv.info,"",@"SHT_CUDA_INFO"
	.align	4


	//----- nvinfo : EIATTR_REGCOUNT
	.align		4
        /*0000*/ 	.byte	0x04, 0x2f
        /*0002*/ 	.short	(.L_1 - .L_0)
	.align		4
.L_0:
        /*0004*/ 	.word	index@(_Z9expKernelPfS_j)
        /*0008*/ 	.word	0x0000000c


	//----- nvinfo : EIATTR_FRAME_SIZE
	.align		4
.L_1:
        /*000c*/ 	.byte	0x04, 0x11
        /*000e*/ 	.short	(.L_3 - .L_2)
	.align		4
.L_2:
        /*0010*/ 	.word	index@(_Z9expKernelPfS_j)
        /*0014*/ 	.word	0x00000000


	//----- nvinfo : EIATTR_REGCOUNT
	.align		4
.L_3:
        /*0018*/ 	.byte	0x04, 0x2f
        /*001a*/ 	.short	(.L_5 - .L_4)
	.align		4
.L_4:
        /*001c*/ 	.word	index@(_Z18reduceAtomicKernelPfS_j)
        /*0020*/ 	.word	0x0000000e


	//----- nvinfo : EIATTR_FRAME_SIZE
	.align		4
.L_5:
        /*0024*/ 	.byte	0x04, 0x11
        /*0026*/ 	.short	(.L_7 - .L_6)
	.align		4
.L_6:
        /*0028*/ 	.word	index@(_Z18reduceAtomicKernelPfS_j)
        /*002c*/ 	.word	0x00000000


	//----- nvinfo : EIATTR_REGCOUNT
	.align		4
.L_7:
        /*0030*/ 	.byte	0x04, 0x2f
        /*0032*/ 	.short	(.L_9 - .L_8)
	.align		4
.L_8:
        /*0034*/ 	.word	index@(_Z15normalizeKernelPffS_j)
        /*0038*/ 	.word	0x00000010


	//----- nvinfo : EIATTR_FRAME_SIZE
	.align		4
.L_9:
        /*003c*/ 	.byte	0x04, 0x11
        /*003e*/ 	.short	(.L_11 - .L_10)
	.align		4
.L_10:
        /*0040*/ 	.word	index@($__internal_0_$__cuda_sm3x_div_rn_noftz_f32_slowpath)
        /*0044*/ 	.word	0x00000000


	//----- nvinfo : EIATTR_FRAME_SIZE
	.align		4
.L_11:
        /*0048*/ 	.byte	0x04, 0x11
        /*004a*/ 	.short	(.L_13 - .L_12)
	.align		4
.L_12:
        /*004c*/ 	.word	index@(_Z15normalizeKernelPffS_j)
        /*0050*/ 	.word	0x00000000


	//----- nvinfo : EIATTR_MIN_STACK_SIZE
	.align		4
.L_13:
        /*0054*/ 	.byte	0x04, 0x12
        /*0056*/ 	.short	(.L_15 - .L_14)
	.align		4
.L_14:
        /*0058*/ 	.word	index@(_Z15normalizeKernelPffS_j)
        /*005c*/ 	.word	0x00000000


	//----- nvinfo : EIATTR_MIN_STACK_SIZE
	.align		4
.L_15:
        /*0060*/ 	.byte	0x04, 0x12
        /*0062*/ 	.short	(.L_17 - .L_16)
	.align		4
.L_16:
        /*0064*/ 	.word	index@(_Z18reduceAtomicKernelPfS_j)
        /*0068*/ 	.word	0x00000000


	//----- nvinfo : EIATTR_MIN_STACK_SIZE
	.align		4
.L_17:
        /*006c*/ 	.byte	0x04, 0x12
        /*006e*/ 	.short	(.L_19 - .L_18)
	.align		4
.L_18:
        /*0070*/ 	.word	index@(_Z9expKernelPfS_j)
        /*0074*/ 	.word	0x00000000
.L_19:


//--------------------- .nv.compat                --------------------------
	.section	.nv.compat,"",@"SHT_CUDA_COMPAT_INFO"
	.align	4
        /*0000*/ 	.byte	0x02, 0x09, 0x00, 0x00, 0x02, 0x02, 0x01, 0x00, 0x02, 0x05, 0x05, 0x00, 0x03, 0x07, 0x01, 0x01
        /*0010*/ 	.byte	0x02, 0x03, 0x00, 0x00, 0x02, 0x06, 0x01, 0x00, 0x04, 0x0b, 0x08, 0x00, 0x01, 0x00, 0x00, 0x00
        /*0020*/ 	.byte	0x00, 0x00, 0x00, 0x00


//--------------------- .nv.info._Z15normalizeKernelPffS_j --------------------------
	.section	.nv.info._Z15normalizeKernelPffS_j,"",@"SHT_CUDA_INFO"
	.sectionflags	@""
	.align	4


	//----- nvinfo : EIATTR_CUDA_API_VERSION
	.align		4
        /*0000*/ 	.byte	0x04, 0x37
        /*0002*/ 	.short	(.L_21 - .L_20)
.L_20:
        /*0004*/ 	.word	0x00000082


	//----- nvinfo : EIATTR_KPARAM_INFO
	.align		4
.L_21:
        /*0008*/ 	.byte	0x04, 0x17
        /*000a*/ 	.short	(.L_23 - .L_22)
.L_22:
        /*000c*/ 	.word	0x00000000
        /*0010*/ 	.short	0x0003
        /*0012*/ 	.short	0x0018
        /*0014*/ 	.byte	0x00, 0xf0, 0x11, 0x00


	//----- nvinfo : EIATTR_KPARAM_INFO
	.align		4
.L_23:
        /*0018*/ 	.byte	0x04, 0x17
        /*001a*/ 	.short	(.L_25 - .L_24)
.L_24:
        /*001c*/ 	.word	0x00000000
        /*0020*/ 	.short	0x0002
        /*0022*/ 	.short	0x0010
        /*0024*/ 	.byte	0x00, 0xf5, 0x21, 0x00


	//----- nvinfo : EIATTR_KPARAM_INFO
	.align		4
.L_25:
        /*0028*/ 	.byte	0x04, 0x17
        /*002a*/ 	.short	(.L_27 - .L_26)
.L_26:
        /*002c*/ 	.word	0x00000000
        /*0030*/ 	.short	0x0001
        /*0032*/ 	.short	0x0008
        /*0034*/ 	.byte	0x00, 0xf0, 0x11, 0x00


	//----- nvinfo : EIATTR_KPARAM_INFO
	.align		4
.L_27:
        /*0038*/ 	.byte	0x04, 0x17
        /*003a*/ 	.short	(.L_29 - .L_28)
.L_28:
        /*003c*/ 	.word	0x00000000
        /*0040*/ 	.short	0x0000
        /*0042*/ 	.short	0x0000
        /*0044*/ 	.byte	0x00, 0xf5, 0x21, 0x00


	//----- nvinfo : EIATTR_SPARSE_MMA_MASK
	.align		4
.L_29:
        /*0048*/ 	.byte	0x03, 0x50
        /*004a*/ 	.short	0x0000


	//----- nvinfo : EIATTR_MAXREG_COUNT
	.align		4
        /*004c*/ 	.byte	0x03, 0x1b
        /*004e*/ 	.short	0x00ff


	//----- nvinfo : EIATTR_MERCURY_ISA_VERSION
	.align		4
        /*0050*/ 	.byte	0x03, 0x5f
        /*0052*/ 	.short	0x0101


	//----- nvinfo : EIATTR_VRC_CTA_INIT_COUNT
	.align		4
        /*0054*/ 	.byte	0x02, 0x4a
	.zero		1
	.zero		1


	//----- nvinfo : EIATTR_EXIT_INSTR_OFFSETS
	.align		4
        /*0058*/ 	.byte	0x04, 0x1c
        /*005a*/ 	.short	(.L_31 - .L_30)


	//   ....[0]....
.L_30:
        /*005c*/ 	.word	0x00000070


	//   ....[1]....
        /*0060*/ 	.word	0x000001d0


	//----- nvinfo : EIATTR_CRS_STACK_SIZE
	.align		4
.L_31:
        /*0064*/ 	.byte	0x04, 0x1e
        /*0066*/ 	.short	(.L_33 - .L_32)
.L_32:
        /*0068*/ 	.word	0x00000000


	//----- nvinfo : EIATTR_CBANK_PARAM_SIZE
	.align		4
.L_33:
        /*006c*/ 	.byte	0x03, 0x19
        /*006e*/ 	.short	0x001c


	//----- nvinfo : EIATTR_PARAM_CBANK
	.align		4
        /*0070*/ 	.byte	0x04, 0x0a
        /*0072*/ 	.short	(.L_35 - .L_34)
	.align		4
.L_34:
        /*0074*/ 	.word	index@(.nv.constant0._Z15normalizeKernelPffS_j)
        /*0078*/ 	.short	0x0380
        /*007a*/ 	.short	0x001c


	//----- nvinfo : EIATTR_SW_WAR
	.align		4
.L_35:
        /*007c*/ 	.byte	0x04, 0x36
        /*007e*/ 	.short	(.L_37 - .L_36)
.L_36:
        /*0080*/ 	.word	0x00000008
.L_37:


//--------------------- .nv.info._Z18reduceAtomicKernelPfS_j --------------------------
	.section	.nv.info._Z18reduceAtomicKernelPfS_j,"",@"SHT_CUDA_INFO"
	.sectionflags	@""
	.align	4


	//----- nvinfo : EIATTR_CUDA_API_VERSION
	.align		4
        /*0000*/ 	.byte	0x04, 0x37
        /*0002*/ 	.short	(.L_39 - .L_38)
.L_38:
        /*0004*/ 	.word	0x00000082


	//----- nvinfo : EIATTR_KPARAM_INFO
	.align		4
.L_39:
        /*0008*/ 	.byte	0x04, 0x17
        /*000a*/ 	.short	(.L_41 - .L_40)
.L_40:
        /*000c*/ 	.word	0x00000000
        /*0010*/ 	.short	0x0002
        /*0012*/ 	.short	0x0010
        /*0014*/ 	.byte	0x00, 0xf0, 0x11, 0x00


	//----- nvinfo : EIATTR_KPARAM_INFO
	.align		4
.L_41:
        /*0018*/ 	.byte	0x04, 0x17
        /*001a*/ 	.short	(.L_43 - .L_42)
.L_42:
        /*001c*/ 	.word	0x00000000
        /*0020*/ 	.short	0x0001
        /*0022*/ 	.short	0x0008
        /*0024*/ 	.byte	0x00, 0xf5, 0x21, 0x00


	//----- nvinfo : EIATTR_KPARAM_INFO
	.align		4
.L_43:
        /*0028*/ 	.byte	0x04, 0x17
        /*002a*/ 	.short	(.L_45 - .L_44)
.L_44:
        /*002c*/ 	.word	0x00000000
        /*0030*/ 	.short	0x0000
        /*0032*/ 	.short	0x0000
        /*0034*/ 	.byte	0x00, 0xf5, 0x21, 0x00


	//----- nvinfo : EIATTR_SPARSE_MMA_MASK
	.align		4
.L_45:
        /*0038*/ 	.byte	0x03, 0x50
        /*003a*/ 	.short	0x0000


	//----- nvinfo : EIATTR_MAXREG_COUNT
	.align		4
        /*003c*/ 	.byte	0x03, 0x1b
        /*003e*/ 	.short	0x00ff


	//----- nvinfo : EIATTR_MERCURY_ISA_VERSION
	.align		4
        /*0040*/ 	.byte	0x03, 0x5f
        /*0042*/ 	.short	0x0101


	//----- nvinfo : EIATTR_VRC_CTA_INIT_COUNT
	.align		4
        /*0044*/ 	.byte	0x02, 0x4a
	.zero		1
	.zero		1


	//----- nvinfo : EIATTR_EXIT_INSTR_OFFSETS
	.align		4
        /*0048*/ 	.byte	0x04, 0x1c
        /*004a*/ 	.short	(.L_47 - .L_46)


	//   ....[0]....
.L_46:
        /*004c*/ 	.word	0x00000180


	//   ....[1]....
        /*0050*/ 	.word	0x000001b0


	//----- nvinfo : EIATTR_CRS_STACK_SIZE
	.align		4
.L_47:
        /*0054*/ 	.byte	0x04, 0x1e
        /*0056*/ 	.short	(.L_49 - .L_48)
.L_48:
        /*0058*/ 	.word	0x00000000


	//----- nvinfo : EIATTR_CBANK_PARAM_SIZE
	.align		4
.L_49:
        /*005c*/ 	.byte	0x03, 0x19
        /*005e*/ 	.short	0x0014


	//----- nvinfo : EIATTR_PARAM_CBANK
	.align		4
        /*0060*/ 	.byte	0x04, 0x0a
        /*0062*/ 	.short	(.L_51 - .L_50)
	.align		4
.L_50:
        /*0064*/ 	.word	index@(.nv.constant0._Z18reduceAtomicKernelPfS_j)
        /*0068*/ 	.short	0x0380
        /*006a*/ 	.short	0x0014


	//----- nvinfo : EIATTR_SW_WAR
	.align		4
.L_51:
        /*006c*/ 	.byte	0x04, 0x36
        /*006e*/ 	.short	(.L_53 - .L_52)
.L_52:
        /*0070*/ 	.word	0x00000008
.L_53:


//--------------------- .nv.info._Z9expKernelPfS_j --------------------------
	.section	.nv.info._Z9expKernelPfS_j,"",@"SHT_CUDA_INFO"
	.sectionflags	@""
	.align	4


	//----- nvinfo : EIATTR_CUDA_API_VERSION
	.align		4
        /*0000*/ 	.byte	0x04, 0x37
        /*0002*/ 	.short	(.L_55 - .L_54)
.L_54:
        /*0004*/ 	.word	0x00000082


	//----- nvinfo : EIATTR_KPARAM_INFO
	.align		4
.L_55:
        /*0008*/ 	.byte	0x04, 0x17
        /*000a*/ 	.short	(.L_57 - .L_56)
.L_56:
        /*000c*/ 	.word	0x00000000
        /*0010*/ 	.short	0x0002
        /*0012*/ 	.short	0x0010
        /*0014*/ 	.byte	0x00, 0xf0, 0x11, 0x00


	//----- nvinfo : EIATTR_KPARAM_INFO
	.align		4
.L_57:
        /*0018*/ 	.byte	0x04, 0x17
        /*001a*/ 	.short	(.L_59 - .L_58)
.L_58:
        /*001c*/ 	.word	0x00000000
        /*0020*/ 	.short	0x0001
        /*0022*/ 	.short	0x0008
        /*0024*/ 	.byte	0x00, 0xf5, 0x21, 0x00


	//----- nvinfo : EIATTR_KPARAM_INFO
	.align		4
.L_59:
        /*0028*/ 	.byte	0x04, 0x17
        /*002a*/ 	.short	(.L_61 - .L_60)
.L_60:
        /*002c*/ 	.word	0x00000000
        /*0030*/ 	.short	0x0000
        /*0032*/ 	.short	0x0000
        /*0034*/ 	.byte	0x00, 0xf5, 0x21, 0x00


	//----- nvinfo : EIATTR_SPARSE_MMA_MASK
	.align		4
.L_61:
        /*0038*/ 	.byte	0x03, 0x50
        /*003a*/ 	.short	0x0000


	//----- nvinfo : EIATTR_MAXREG_COUNT
	.align		4
        /*003c*/ 	.byte	0x03, 0x1b
        /*003e*/ 	.short	0x00ff


	//----- nvinfo : EIATTR_MERCURY_ISA_VERSION
	.align		4
        /*0040*/ 	.byte	0x03, 0x5f
        /*0042*/ 	.short	0x0101


	//----- nvinfo : EIATTR_VRC_CTA_INIT_COUNT
	.align		4
        /*0044*/ 	.byte	0x02, 0x4a
	.zero		1
	.zero		1


	//----- nvinfo : EIATTR_EXIT_INSTR_OFFSETS
	.align		4
        /*0048*/ 	.byte	0x04, 0x1c
        /*004a*/ 	.short	(.L_63 - .L_62)


	//   ....[0]....
.L_62:
        /*004c*/ 	.word	0x00000070


	//   ....[1]....
        /*0050*/ 	.word	0x00000190


	//----- nvinfo : EIATTR_CBANK_PARAM_SIZE
	.align		4
.L_63:
        /*0054*/ 	.byte	0x03, 0x19
        /*0056*/ 	.short	0x0014


	//----- nvinfo : EIATTR_PARAM_CBANK
	.align		4
        /*0058*/ 	.byte	0x04, 0x0a
        /*005a*/ 	.short	(.L_65 - .L_64)
	.align		4
.L_64:
        /*005c*/ 	.word	index@(.nv.constant0._Z9expKernelPfS_j)
        /*0060*/ 	.short	0x0380
        /*0062*/ 	.short	0x0014


	//----- nvinfo : EIATTR_SW_WAR
	.align		4
.L_65:
        /*0064*/ 	.byte	0x04, 0x36
        /*0066*/ 	.short	(.L_67 - .L_66)
.L_66:
        /*0068*/ 	.word	0x00000008
.L_67:


//--------------------- .nv.callgraph             --------------------------
	.section	.nv.callgraph,"",@"SHT_CUDA_CALLGRAPH"
	.align	4
	.sectionentsize	8
	.align		4
        /*0000*/ 	.word	0x00000000
	.align		4
        /*0004*/ 	.word	0xffffffff
	.align		4
        /*0008*/ 	.word	0x00000000
	.align		4
        /*000c*/ 	.word	0xfffffffe
	.align		4
        /*0010*/ 	.word	0x00000000
	.align		4
        /*0014*/ 	.word	0xfffffffd
	.align		4
        /*0018*/ 	.word	0x00000000
	.align		4
        /*001c*/ 	.word	0xfffffffc


//--------------------- .text._Z15normalizeKernelPffS_j --------------------------
	.section	.text._Z15normalizeKernelPffS_j,"ax",@progbits
	.align	128
        .global         _Z15normalizeKernelPffS_j
        .type           _Z15normalizeKernelPffS_j,@function
        .size           _Z15normalizeKernelPffS_j,(.L_x_19 - _Z15normalizeKernelPffS_j)
        .other          _Z15normalizeKernelPffS_j,@"STO_CUDA_ENTRY STV_DEFAULT"
_Z15normalizeKernelPffS_j:
.text._Z15normalizeKernelPffS_j:
[----:B------:R-:W-:Y:S01]  /*0000*/  LDC R1, c[0x0][0x37c] ;  /* 0x0000df00ff017b82 */ /* 0x000fe20000000800 */
[----:B------:R-:W0:Y:S07]  /*0010*/  S2R R3, SR_TID.X ;  /* 0x0000000000037919 */ /* 0x000e2e0000002100 */
[----:B------:R-:W0:Y:S01]  /*0020*/  S2UR UR4, SR_CTAID.X ;  /* 0x00000000000479c3 */ /* 0x000e220000002500 */
[----:B------:R-:W1:Y:S07]  /*0030*/  LDCU UR5, c[0x0][0x398] ;  /* 0x00007300ff0577ac */ /* 0x000e6e0008000800 */
[----:B------:R-:W0:Y:S02]  /*0040*/  LDC R2, c[0x0][0x360] ;  /* 0x0000d800ff027b82 */ /* 0x000e240000000800 */
[----:B0-----:R-:W-:-:S05]  /*0050*/  IMAD R2, R2, UR4, R3 ;  /* 0x0000000402027c24 */ /* 0x001fca000f8e0203 */
[----:B-1----:R-:W-:-:S13]  /*0060*/  ISETP.GE.U32.AND P0, PT, R2, UR5, PT ;  /* 0x0000000502007c0c */ /* 0x002fda000bf06070 */
[----:B------:R-:W-:Y:S05]  /*0070*/  @P0 EXIT ;  /* 0x000000000000094d */ /* 0x000fea0003800000 */
[----:B------:R-:W0:Y:S01]  /*0080*/  LDC.64 R4, c[0x0][0x380] ;  /* 0x0000e000ff047b82 */ /* 0x000e220000000a00 */
[----:B------:R-:W1:Y:S07]  /*0090*/  LDCU.64 UR4, c[0x0][0x358] ;  /* 0x00006b00ff0477ac */ /* 0x000e6e0008000a00 */
[----:B------:R-:W2:Y:S01]  /*00a0*/  LDC R9, c[0x0][0x388] ;  /* 0x0000e200ff097b82 */ /* 0x000ea20000000800 */
[----:B0-----:R-:W-:-:S05]  /*00b0*/  IMAD.WIDE.U32 R4, R2, 0x4, R4 ;  /* 0x0000000402047825 */ /* 0x001fca00078e0004 */
[----:B-1----:R-:W3:Y:S01]  /*00c0*/  LDG.E R0, desc[UR4][R4.64] ;  /* 0x0000000404007981 */ /* 0x002ee2000c1e1900 */
[----:B------:R-:W-:Y:S01]  /*00d0*/  BSSY.RECONVERGENT B0, `(.L_x_0) ;  /* 0x000000c000007945 */ /* 0x000fe20003800200 */
[----:B--2---:R-:W0:Y:S02]  /*00e0*/  MUFU.RCP R3, R9 ;  /* 0x0000000900037308 */ /* 0x004e240000001000 */
[----:B0-----:R-:W-:-:S04]  /*00f0*/  FFMA R6, R3, -R9, 1 ;  /* 0x3f80000003067423 */ /* 0x001fc80000000809 */
[----:B------:R-:W-:Y:S02]  /*0100*/  FFMA R3, R3, R6, R3 ;  /* 0x0000000603037223 */ /* 0x000fe40000000003 */
[----:B---3--:R-:W0:Y:S02]  /*0110*/  FCHK P0, R0, R9 ;  /* 0x0000000900007302 */ /* 0x008e240000000000 */
[----:B------:R-:W-:-:S04]  /*0120*/  FFMA R6, R0, R3, RZ ;  /* 0x0000000300067223 */ /* 0x000fc800000000ff */
[----:B------:R-:W-:-:S04]  /*0130*/  FFMA R7, R6, -R9, R0 ;  /* 0x8000000906077223 */ /* 0x000fc80000000000 */
[----:B------:R-:W-:Y:S01]  /*0140*/  FFMA R7, R3, R7, R6 ;  /* 0x0000000703077223 */ /* 0x000fe20000000006 */
[----:B0-----:R-:W-:Y:S06]  /*0150*/  @!P0 BRA `(.L_x_1) ;  /* 0x00000000000c8947 */ /* 0x001fec0003800000 */
[----:B------:R-:W-:-:S07]  /*0160*/  MOV R4, 0x180 ;  /* 0x0000018000047802 */ /* 0x000fce0000000f00 */
[----:B------:R-:W-:Y:S05]  /*0170*/  CALL.REL.NOINC `($__internal_0_$__cuda_sm3x_div_rn_noftz_f32_slowpath) ;  /* 0x0000000000187944 */ /* 0x000fea0003c00000 */
[----:B------:R-:W-:-:S07]  /*0180*/  IMAD.MOV.U32 R7, RZ, RZ, R0 ;  /* 0x000000ffff077224 */ /* 0x000fce00078e0000 */
.L_x_1:
[----:B------:R-:W-:Y:S05]  /*0190*/  BSYNC.RECONVERGENT B0 ;  /* 0x0000000000007941 */ /* 0x000fea0003800200 */
.L_x_0:
[----:B------:R-:W0:Y:S02]  /*01a0*/  LDC.64 R4, c[0x0][0x390] ;  /* 0x0000e400ff047b82 */ /* 0x000e240000000a00 */
[----:B0-----:R-:W-:-:S05]  /*01b0*/  IMAD.WIDE.U32 R2, R2, 0x4, R4 ;  /* 0x0000000402027825 */ /* 0x001fca00078e0004 */
[----:B------:R-:W-:Y:S01]  /*01c0*/  STG.E desc[UR4][R2.64], R7 ;  /* 0x0000000702007986 */ /* 0x000fe2000c101904 */
[----:B------:R-:W-:Y:S05]  /*01d0*/  EXIT ;  /* 0x000000000000794d */ /* 0x000fea0003800000 */
        .weak           $__internal_0_$__cuda_sm3x_div_rn_noftz_f32_slowpath
        .type           $__internal_0_$__cuda_sm3x_div_rn_noftz_f32_slowpath,@function
        .size           $__internal_0_$__cuda_sm3x_div_rn_noftz_f32_slowpath,(.L_x_19 - $__internal_0_$__cuda_sm3x_div_rn_noftz_f32_slowpath)
$__internal_0_$__cuda_sm3x_div_rn_noftz_f32_slowpath:
[----:B------:R-:W0:Y:S01]  /*01e0*/  LDC R3, c[0x0][0x388] ;  /* 0x0000e200ff037b82 */ /* 0x000e220000000800 */
[--C-:B------:R-:W-:Y:S01]  /*01f0*/  SHF.R.U32.HI R5, RZ, 0x17, R0.reuse ;  /* 0x00000017ff057819 */ /* 0x100fe20000011600 */
[----:B------:R-:W1:Y:S01]  /*0200*/  LDCU UR6, c[0x0][0x388] ;  /* 0x00007100ff0677ac */ /* 0x000e620008000800 */
[----:B------:R-:W-:Y:S01]  /*0210*/  BSSY.RECONVERGENT B1, `(.L_x_2) ;  /* 0x0000064000017945 */ /* 0x000fe20003800200 */
[----:B------:R-:W-:Y:S01]  /*0220*/  IMAD.MOV.U32 R7, RZ, RZ, R0 ;  /* 0x000000ffff077224 */ /* 0x000fe200078e0000 */
[----:B------:R-:W-:-:S05]  /*0230*/  LOP3.LUT R5, R5, 0xff, RZ, 0xc0, !PT ;  /* 0x000000ff05057812 */ /* 0x000fca00078ec0ff */
[----:B------:R-:W-:Y:S02]  /*0240*/  VIADD R10, R5, 0xffffffff ;  /* 0xffffffff050a7836 */ /* 0x000fe40000000000 */
[----:B-1----:R-:W-:Y:S01]  /*0250*/  IMAD.U32 R8, RZ, RZ, UR6 ;  /* 0x00000006ff087e24 */ /* 0x002fe2000f8e00ff */
[----:B0-----:R-:W-:-:S04]  /*0260*/  SHF.R.U32.HI R6, RZ, 0x17, R3 ;  /* 0x00000017ff067819 */ /* 0x001fc80000011603 */
[----:B------:R-:W-:-:S05]  /*0270*/  LOP3.LUT R6, R6, 0xff, RZ, 0xc0, !PT ;  /* 0x000000ff06067812 */ /* 0x000fca00078ec0ff */
[----:B------:R-:W-:-:S05]  /*0280*/  VIADD R11, R6, 0xffffffff ;  /* 0xffffffff060b7836 */ /* 0x000fca0000000000 */
[----:B------:R-:W-:-:S04]  /*0290*/  ISETP.GT.U32.AND P0, PT, R11, 0xfd, PT ;  /* 0x000000fd0b00780c */ /* 0x000fc80003f04070 */
[----:B------:R-:W-:-:S13]  /*02a0*/  ISETP.GT.U32.OR P0, PT, R10, 0xfd, P0 ;  /* 0x000000fd0a00780c */ /* 0x000fda0000704470 */
[----:B------:R-:W-:Y:S01]  /*02b0*/  @!P0 IMAD.MOV.U32 R9, RZ, RZ, RZ ;  /* 0x000000ffff098224 */ /* 0x000fe200078e00ff */
[----:B------:R-:W-:Y:S06]  /*02c0*/  @!P0 BRA `(.L_x_3) ;  /* 0x00000000005c8947 */ /* 0x000fec0003800000 */
[----:B------:R-:W-:Y:S02]  /*02d0*/  FSETP.GTU.FTZ.AND P1, PT, |R3|, +INF , PT ;  /* 0x7f8000000300780b */ /* 0x000fe40003f3c200 */
[----:B------:R-:W-:-:S04]  /*02e0*/  FSETP.GTU.FTZ.AND P0, PT, |R0|, +INF , PT ;  /* 0x7f8000000000780b */ /* 0x000fc80003f1c200 */
[----:B------:R-:W-:-:S13]  /*02f0*/  PLOP3.LUT P0, PT, P0, P1, PT, 0xf8, 0x8f ;  /* 0x00000000008f781c */ /* 0x000fda0000703f70 */
[----:B------:R-:W-:Y:S05]  /*0300*/  @P0 BRA `(.L_x_4) ;  /* 0x00000004004c0947 */ /* 0x000fea0003800000 */
[----:B------:R-:W-:-:S13]  /*0310*/  LOP3.LUT P0, RZ, R8, 0x7fffffff, R7, 0xc8, !PT ;  /* 0x7fffffff08ff7812 */ /* 0x000fda000780c807 */
[----:B------:R-:W-:Y:S05]  /*0320*/  @!P0 BRA `(.L_x_5) ;  /* 0x00000004003c8947 */ /* 0x000fea0003800000 */
[C---:B------:R-:W-:Y:S02]  /*0330*/  FSETP.NEU.FTZ.AND P2, PT, |R0|.reuse, +INF , PT ;  /* 0x7f8000000000780b */ /* 0x040fe40003f5d200 */
[----:B------:R-:W-:Y:S02]  /*0340*/  FSETP.NEU.FTZ.AND P1, PT, |R3|, +INF , PT ;  /* 0x7f8000000300780b */ /* 0x000fe40003f3d200 */
[----:B------:R-:W-:-:S11]  /*0350*/  FSETP.NEU.FTZ.AND P0, PT, |R0|, +INF , PT ;  /* 0x7f8000000000780b */ /* 0x000fd60003f1d200 */
[----:B------:R-:W-:Y:S05]  /*0360*/  @!P1 BRA !P2, `(.L_x_5) ;  /* 0x00000004002c9947 */ /* 0x000fea0005000000 */
[----:B------:R-:W-:-:S04]  /*0370*/  LOP3.LUT P2, RZ, R7, 0x7fffffff, RZ, 0xc0, !PT ;  /* 0x7fffffff07ff7812 */ /* 0x000fc8000784c0ff */
[----:B------:R-:W-:-:S13]  /*0380*/  PLOP3.LUT P1, PT, P1, P2, PT, 0x2f, 0xf2 ;  /* 0x0000000000f2781c */ /* 0x000fda0000f24577 */
[----:B------:R-:W-:Y:S05]  /*0390*/  @P1 BRA `(.L_x_6) ;  /* 0x0000000400181947 */ /* 0x000fea0003800000 */
[----:B------:R-:W-:-:S04]  /*03a0*/  LOP3.LUT P1, RZ, R8, 0x7fffffff, RZ, 0xc0, !PT ;  /* 0x7fffffff08ff7812 */ /* 0x000fc8000782c0ff */
[----:B------:R-:W-:-:S13]  /*03b0*/  PLOP3.LUT P0, PT, P0, P1, PT, 0x2f, 0xf2 ;  /* 0x0000000000f2781c */ /* 0x000fda0000702577 */
[----:B------:R-:W-:Y:S05]  /*03c0*/  @P0 BRA `(.L_x_7) ;  /* 0x0000000400000947 */ /* 0x000fea0003800000 */
[----:B------:R-:W-:Y:S02]  /*03d0*/  ISETP.GE.AND P0, PT, R10, RZ, PT ;  /* 0x000000ff0a00720c */ /* 0x000fe40003f06270 */
[----:B------:R-:W-:-:S11]  /*03e0*/  ISETP.GE.AND P1, PT, R11, RZ, PT ;  /* 0x000000ff0b00720c */ /* 0x000fd60003f26270 */
[----:B------:R-:W-:Y:S02]  /*03f0*/  @P0 IMAD.MOV.U32 R9, RZ, RZ, RZ ;  /* 0x000000ffff090224 */ /* 0x000fe400078e00ff */
[----:B------:R-:W-:Y:S01]  /*0400*/  @!P0 FFMA R7, R0, 1.84467440737095516160e+19, RZ ;  /* 0x5f80000000078823 */ /* 0x000fe200000000ff */
[----:B------:R-:W-:Y:S02]  /*0410*/  @!P0 IMAD.MOV.U32 R9, RZ, RZ, -0x40 ;  /* 0xffffffc0ff098424 */ /* 0x000fe400078e00ff */
[----:B------:R-:W-:Y:S02]  /*0420*/  @!P1 FFMA R8, R3, 1.84467440737095516160e+19, RZ ;  /* 0x5f80000003089823 */ /* 0x000fe400000000ff */
[----:B------:R-:W-:-:S07]  /*0430*/  @!P1 VIADD R9, R9, 0x40 ;  /* 0x0000004009099836 */ /* 0x000fce0000000000 */
.L_x_3:
[----:B------:R-:W-:Y:S01]  /*0440*/  LEA R3, R6, 0xc0800000, 0x17 ;  /* 0xc080000006037811 */ /* 0x000fe200078eb8ff */
[----:B------:R-:W-:Y:S01]  /*0450*/  VIADD R5, R5, 0xffffff81 ;  /* 0xffffff8105057836 */ /* 0x000fe20000000000 */
[----:B------:R-:W-:Y:S03]  /*0460*/  BSSY.RECONVERGENT B2, `(.L_x_8) ;  /* 0x0000035000027945 */ /* 0x000fe60003800200 */
[----:B------:R-:W-:Y:S01]  /*0470*/  IMAD.IADD R3, R8, 0x1, -R3 ;  /* 0x0000000108037824 */ /* 0x000fe200078e0a03 */
[C---:B------:R-:W-:Y:S01]  /*0480*/  IADD3 R6, PT, PT, R5.reuse, 0x7f, -R6 ;  /* 0x0000007f05067810 */ /* 0x040fe20007ffe806 */
[----:B------:R-:W-:Y:S02]  /*0490*/  IMAD R0, R5, -0x800000, R7 ;  /* 0xff80000005007824 */ /* 0x000fe400078e0207 */
[----:B------:R-:W0:Y:S01]  /*04a0*/  MUFU.RCP R8, R3 ;  /* 0x0000000300087308 */ /* 0x000e220000001000 */
[----:B------:R-:W-:Y:S01]  /*04b0*/  FADD.FTZ R11, -R3, -RZ ;  /* 0x800000ff030b7221 */ /* 0x000fe20000010100 */
[----:B------:R-:W-:-:S03]  /*04c0*/  IMAD.IADD R6, R6, 0x1, R9 ;  /* 0x0000000106067824 */ /* 0x000fc600078e0209 */
[----:B0-----:R-:W-:-:S04]  /*04d0*/  FFMA R13, R8, R11, 1 ;  /* 0x3f800000080d7423 */ /* 0x001fc8000000000b */
[----:B------:R-:W-:-:S04]  /*04e0*/  FFMA R10, R8, R13, R8 ;  /* 0x0000000d080a7223 */ /* 0x000fc80000000008 */
[----:B------:R-:W-:-:S04]  /*04f0*/  FFMA R7, R0, R10, RZ ;  /* 0x0000000a00077223 */ /* 0x000fc800000000ff */
[----:B------:R-:W-:-:S04]  /*0500*/  FFMA R8, R11, R7, R0 ;  /* 0x000000070b087223 */ /* 0x000fc80000000000 */
[----:B------:R-:W-:-:S04]  /*0510*/  FFMA R7, R10, R8, R7 ;  /* 0x000000080a077223 */ /* 0x000fc80000000007 */
[----:B------:R-:W-:-:S04]  /*0520*/  FFMA R8, R11, R7, R0 ;  /* 0x000000070b087223 */ /* 0x000fc80000000000 */
[----:B------:R-:W-:-:S05]  /*0530*/  FFMA R0, R10, R8, R7 ;  /* 0x000000080a007223 */ /* 0x000fca0000000007 */
[----:B------:R-:W-:-:S04]  /*0540*/  SHF.R.U32.HI R3, RZ, 0x17, R0 ;  /* 0x00000017ff037819 */ /* 0x000fc80000011600 */
[----:B------:R-:W-:-:S05]  /*0550*/  LOP3.LUT R3, R3, 0xff, RZ, 0xc0, !PT ;  /* 0x000000ff03037812 */ /* 0x000fca00078ec0ff */
[----:B------:R-:W-:-:S04]  /*0560*/  IMAD.IADD R9, R3, 0x1, R6 ;  /* 0x0000000103097824 */ /* 0x000fc800078e0206 */
[----:B------:R-:W-:-:S05]  /*0570*/  VIADD R3, R9, 0xffffffff ;  /* 0xffffffff09037836 */ /* 0x000fca0000000000 */
[----:B------:R-:W-:-:S13]  /*0580*/  ISETP.GE.U32.AND P0, PT, R3, 0xfe, PT ;  /* 0x000000fe0300780c */ /* 0x000fda0003f06070 */
[----:B------:R-:W-:Y:S05]  /*0590*/  @!P0 BRA `(.L_x_9) ;  /* 0x0000000000808947 */ /* 0x000fea0003800000 */
[----:B------:R-:W-:-:S13]  /*05a0*/  ISETP.GT.AND P0, PT, R9, 0xfe, PT ;  /* 0x000000fe0900780c */ /* 0x000fda0003f04270 */
[----:B------:R-:W-:Y:S05]  /*05b0*/  @P0 BRA `(.L_x_10) ;  /* 0x00000000006c0947 */ /* 0x000fea0003800000 */
[----:B------:R-:W-:-:S13]  /*05c0*/  ISETP.GE.AND P0, PT, R9, 0x1, PT ;  /* 0x000000010900780c */ /* 0x000fda0003f06270 */
[----:B------:R-:W-:Y:S05]  /*05d0*/  @P0 BRA `(.L_x_11) ;  /* 0x0000000000740947 */ /* 0x000fea0003800000 */
[----:B------:R-:W-:Y:S02]  /*05e0*/  ISETP.GE.AND P0, PT, R9, -0x18, PT ;  /* 0xffffffe80900780c */ /* 0x000fe40003f06270 */
[----:B------:R-:W-:-:S11]  /*05f0*/  LOP3.LUT R0, R0, 0x80000000, RZ, 0xc0, !PT ;  /* 0x8000000000007812 */ /* 0x000fd600078ec0ff */
[----:B------:R-:W-:Y:S05]  /*0600*/  @!P0 BRA `(.L_x_11) ;  /* 0x0000000000688947 */ /* 0x000fea0003800000 */
[CCC-:B------:R-:W-:Y:S01]  /*0610*/  FFMA.RZ R3, R10.reuse, R8.reuse, R7.reuse ;  /* 0x000000080a037223 */ /* 0x1c0fe2000000c007 */
[CCC-:B------:R-:W-:Y:S01]  /*0620*/  FFMA.RM R6, R10.reuse, R8.reuse, R7.reuse ;  /* 0x000000080a067223 */ /* 0x1c0fe20000004007 */
[C---:B------:R-:W-:Y:S02]  /*0630*/  ISETP.NE.AND P2, PT, R9.reuse, RZ, PT ;  /* 0x000000ff0900720c */ /* 0x040fe40003f45270 */
[----:B------:R-:W-:Y:S02]  /*0640*/  ISETP.NE.AND P1, PT, R9, RZ, PT ;  /* 0x000000ff0900720c */ /* 0x000fe40003f25270 */
[----:B------:R-:W-:Y:S01]  /*0650*/  LOP3.LUT R5, R3, 0x7fffff, RZ, 0xc0, !PT ;  /* 0x007fffff03057812 */ /* 0x000fe200078ec0ff */
[----:B------:R-:W-:Y:S01]  /*0660*/  FFMA.RP R3, R10, R8, R7 ;  /* 0x000000080a037223 */ /* 0x000fe20000008007 */
[----:B------:R-:W-:Y:S02]  /*0670*/  VIADD R8, R9, 0x20 ;  /* 0x0000002009087836 */ /* 0x000fe40000000000 */
[----:B------:R-:W-:Y:S01]  /*0680*/  LOP3.LUT R5, R5, 0x800000, RZ, 0xfc, !PT ;  /* 0x0080000005057812 */ /* 0x000fe200078efcff */
[----:B------:R-:W-:Y:S01]  /*0690*/  IMAD.MOV R7, RZ, RZ, -R9 ;  /* 0x000000ffff077224 */ /* 0x000fe200078e0a09 */
[----:B------:R-:W-:-:S02]  /*06a0*/  FSETP.NEU.FTZ.AND P0, PT, R3, R6, PT ;  /* 0x000000060300720b */ /* 0x000fc40003f1d000 */
[----:B------:R-:W-:Y:S02]  /*06b0*/  SHF.L.U32 R8, R5, R8, RZ ;  /* 0x0000000805087219 */ /* 0x000fe400000006ff */
[----:B------:R-:W-:Y:S02]  /*06c0*/  SEL R6, R7, RZ, P2 ;  /* 0x000000ff07067207 */ /* 0x000fe40001000000 */
[----:B------:R-:W-:Y:S02]  /*06d0*/  ISETP.NE.AND P1, PT, R8, RZ, P1 ;  /* 0x000000ff0800720c */ /* 0x000fe40000f25270 */
[----:B------:R-:W-:Y:S02]  /*06e0*/  SHF.R.U32.HI R6, RZ, R6, R5 ;  /* 0x00000006ff067219 */ /* 0x000fe40000011605 */
[----:B------:R-:W-:Y:S02]  /*06f0*/  PLOP3.LUT P0, PT, P0, P1, PT, 0xf8, 0x8f ;  /* 0x00000000008f781c */ /* 0x000fe40000703f70 */
[----:B------:R-:W-:-:S02]  /*0700*/  SHF.R.U32.HI R8, RZ, 0x1, R6 ;  /* 0x00000001ff087819 */ /* 0x000fc40000011606 */
[----:B------:R-:W-:-:S04]  /*0710*/  SEL R3, RZ, 0x1, !P0 ;  /* 0x00000001ff037807 */ /* 0x000fc80004000000 */
[----:B------:R-:W-:-:S04]  /*0720*/  LOP3.LUT R3, R3, 0x1, R8, 0xf8, !PT ;  /* 0x0000000103037812 */ /* 0x000fc800078ef808 */
[----:B------:R-:W-:-:S05]  /*0730*/  LOP3.LUT R3, R3, R6, RZ, 0xc0, !PT ;  /* 0x0000000603037212 */ /* 0x000fca00078ec0ff */
[----:B------:R-:W-:-:S05]  /*0740*/  IMAD.IADD R3, R8, 0x1, R3 ;  /* 0x0000000108037824 */ /* 0x000fca00078e0203 */
[----:B------:R-:W-:Y:S01]  /*0750*/  LOP3.LUT R0, R3, R0, RZ, 0xfc, !PT ;  /* 0x0000000003007212 */ /* 0x000fe200078efcff */
[----:B------:R-:W-:Y:S06]  /*0760*/  BRA `(.L_x_11) ;  /* 0x0000000000107947 */ /* 0x000fec0003800000 */
.L_x_10:
[----:B------:R-:W-:-:S04]  /*0770*/  LOP3.LUT R0, R0, 0x80000000, RZ, 0xc0, !PT ;  /* 0x8000000000007812 */ /* 0x000fc800078ec0ff */
[----:B------:R-:W-:Y:S01]  /*0780*/  LOP3.LUT R0, R0, 0x7f800000, RZ, 0xfc, !PT ;  /* 0x7f80000000007812 */ /* 0x000fe200078efcff */
[----:B------:R-:W-:Y:S06]  /*0790*/  BRA `(.L_x_11) ;  /* 0x0000000000047947 */ /* 0x000fec0003800000 */
.L_x_9:
[----:B------:R-:W-:-:S07]  /*07a0*/  IMAD R0, R6, 0x800000, R0 ;  /* 0x0080000006007824 */ /* 0x000fce00078e0200 */
.L_x_11:
[----:B------:R-:W-:Y:S05]  /*07b0*/  BSYNC.RECONVERGENT B2 ;  /* 0x0000000000027941 */ /* 0x000fea0003800200 */
.L_x_8:
[----:B------:R-:W-:Y:S05]  /*07c0*/  BRA `(.L_x_12) ;  /* 0x0000000000207947 */ /* 0x000fea0003800000 */
.L_x_7:
[----:B------:R-:W-:-:S04]  /*07d0*/  LOP3.LUT R0, R8, 0x80000000, R7, 0x48, !PT ;  /* 0x8000000008007812 */ /* 0x000fc800078e4807 */
[----:B------:R-:W-:Y:S01]  /*07e0*/  LOP3.LUT R0, R0, 0x7f800000, RZ, 0xfc, !PT ;  /* 0x7f80000000007812 */ /* 0x000fe200078efcff */
[----:B------:R-:W-:Y:S06]  /*07f0*/  BRA `(.L_x_12) ;  /* 0x0000000000147947 */ /* 0x000fec0003800000 */
.L_x_6:
[----:B------:R-:W-:Y:S01]  /*0800*/  LOP3.LUT R0, R8, 0x80000000, R7, 0x48, !PT ;  /* 0x8000000008007812 */ /* 0x000fe200078e4807 */
[----:B------:R-:W-:Y:S06]  /*0810*/  BRA `(.L_x_12) ;  /* 0x00000000000c7947 */ /* 0x000fec0003800000 */
.L_x_5:
[----:B------:R-:W0:Y:S01]  /*0820*/  MUFU.RSQ R0, -QNAN ;  /* 0xffc0000000007908 */ /* 0x000e220000001400 */
[----:B------:R-:W-:Y:S05]  /*0830*/  BRA `(.L_x_12) ;  /* 0x0000000000047947 */ /* 0x000fea0003800000 */
.L_x_4:
[----:B------:R-:W-:-:S07]  /*0840*/  FADD.FTZ R0, R0, R3 ;  /* 0x0000000300007221 */ /* 0x000fce0000010000 */
.L_x_12:
[----:B------:R-:W-:Y:S05]  /*0850*/  BSYNC.RECONVERGENT B1 ;  /* 0x0000000000017941 */ /* 0x000fea0003800200 */
.L_x_2:
[----:B------:R-:W-:-:S04]  /*0860*/  IMAD.MOV.U32 R5, RZ, RZ, 0x0 ;  /* 0x00000000ff057424 */ /* 0x000fc800078e00ff */
[----:B0-----:R-:W-:Y:S05]  /*0870*/  RET.REL.NODEC R4 `(_Z15normalizeKernelPffS_j) ;  /* 0xfffffff404e07950 */ /* 0x001fea0003c3ffff */
.L_x_13:
[----:B------:R-:W-:-:S00]  /*0880*/  BRA `(.L_x_13) ;  /* 0xfffffffc00fc7947 */ /* 0x000fc0000383ffff */
[----:B------:R-:W-:-:S00]  /*0890*/  NOP ;  /* 0x0000000000007918 */ /* 0x000fc00000000000 */
        /* <DEDUP_REMOVED lines=14> */
.L_x_19:


//--------------------- .text._Z18reduceAtomicKernelPfS_j --------------------------
	.section	.text._Z18reduceAtomicKernelPfS_j,"ax",@progbits
	.align	128
        .global         _Z18reduceAtomicKernelPfS_j
        .type           _Z18reduceAtomicKernelPfS_j,@function
        .size           _Z18reduceAtomicKernelPfS_j,(.L_x_21 - _Z18reduceAtomicKernelPfS_j)
        .other          _Z18reduceAtomicKernelPfS_j,@"STO_CUDA_ENTRY STV_DEFAULT"
_Z18reduceAtomicKernelPfS_j:
.text._Z18reduceAtomicKernelPfS_j:
[----:B------:R-:W-:Y:S08]  /*0000*/  LDC R1, c[0x0][0x37c] ;  /* 0x0000df00ff017b82 */ /* 0x000ff00000000800 */
[----:B------:R-:W0:Y:S01]  /*0010*/  LDC R11, c[0x0][0x360] ;  /* 0x0000d800ff0b7b82 */ /* 0x000e220000000800 */
[----:B------:R-:W1:Y:S01]  /*0020*/  S2R R3, SR_TID.X ;  /* 0x0000000000037919 */ /* 0x000e620000002100 */
[----:B------:R-:W2:Y:S01]  /*0030*/  LDCU UR5, c[0x0][0x390] ;  /* 0x00007200ff0577ac */ /* 0x000ea20008000800 */
[----:B------:R-:W-:Y:S01]  /*0040*/  BSSY.RECONVERGENT B0, `(.L_x_14) ;  /* 0x0000012000007945 */ /* 0x000fe20003800200 */
[----:B------:R-:W-:-:S04]  /*0050*/  IMAD.MOV.U32 R9, RZ, RZ, RZ ;  /* 0x000000ffff097224 */ /* 0x000fc800078e00ff */
[----:B------:R-:W3:Y:S01]  /*0060*/  S2UR UR4, SR_CTAID.X ;  /* 0x00000000000479c3 */ /* 0x000ee20000002500 */
[----:B0-----:R-:W-:-:S04]  /*0070*/  IMAD.SHL.U32 R0, R11, 0x100, RZ ;  /* 0x000001000b007824 */ /* 0x001fc800078e00ff */
[C---:B---3--:R-:W-:Y:S02]  /*0080*/  IMAD R2, R0.reuse, UR4, R0 ;  /* 0x0000000400027c24 */ /* 0x048fe4000f8e0200 */
[----:B-1----:R-:W-:-:S03]  /*0090*/  IMAD R0, R0, UR4, R3 ;  /* 0x0000000400007c24 */ /* 0x002fc6000f8e0203 */
[----:B--2---:R-:W-:Y:S01]  /*00a0*/  VIMNMX.U32 R7, PT, PT, R2, UR5, PT ;  /* 0x0000000502077c48 */ /* 0x004fe2000bfe0000 */
[----:B------:R-:W0:Y:S03]  /*00b0*/  LDCU.64 UR4, c[0x0][0x358] ;  /* 0x00006b00ff0477ac */ /* 0x000e260008000a00 */
[----:B------:R-:W-:-:S13]  /*00c0*/  ISETP.GT.U32.AND P0, PT, R7, R0, PT ;  /* 0x000000000700720c */ /* 0x000fda0003f04070 */
[----:B------:R-:W-:Y:S05]  /*00d0*/  @!P0 BRA `(.L_x_15) ;  /* 0x0000000000208947 */ /* 0x000fea0003800000 */
[----:B------:R-:W1:Y:S01]  /*00e0*/  LDC.64 R4, c[0x0][0x380] ;  /* 0x0000e000ff047b82 */ /* 0x000e620000000a00 */
[----:B------:R-:W-:-:S07]  /*00f0*/  HFMA2 R9, -RZ, RZ, 0, 0 ;  /* 0x00000000ff097431 */ /* 0x000fce00000001ff */
.L_x_16:
[----:B-1----:R-:W-:-:S06]  /*0100*/  IMAD.WIDE.U32 R2, R0, 0x4, R4 ;  /* 0x0000000400027825 */ /* 0x002fcc00078e0004 */
[----:B0-----:R-:W2:Y:S01]  /*0110*/  LDG.E R2, desc[UR4][R2.64] ;  /* 0x0000000402027981 */ /* 0x001ea2000c1e1900 */
[----:B------:R-:W-:-:S04]  /*0120*/  IADD3 R0, PT, PT, R11, R0, RZ ;  /* 0x000000000b007210 */ /* 0x000fc80007ffe0ff */
[----:B------:R-:W-:Y:S01]  /*0130*/  ISETP.GE.U32.AND P0, PT, R0, R7, PT ;  /* 0x000000070000720c */ /* 0x000fe20003f06070 */
[----:B--2---:R-:W-:-:S12]  /*0140*/  FADD R9, R2, R9 ;  /* 0x0000000902097221 */ /* 0x004fd80000000000 */
[----:B------:R-:W-:Y:S05]  /*0150*/  @!P0 BRA `(.L_x_16) ;  /* 0xfffffffc00e88947 */ /* 0x000fea000383ffff */
.L_x_15:
[----:B0-----:R-:W-:Y:S05]  /*0160*/  BSYNC.RECONVERGENT B0 ;  /* 0x0000000000007941 */ /* 0x001fea0003800200 */
.L_x_14:
[----:B------:R-:W-:-:S13]  /*0170*/  FSETP.NEU.AND P0, PT, R9, RZ, PT ;  /* 0x000000ff0900720b */ /* 0x000fda0003f0d000 */
[----:B------:R-:W-:Y:S05]  /*0180*/  @!P0 EXIT ;  /* 0x000000000000894d */ /* 0x000fea0003800000 */
[----:B------:R-:W0:Y:S02]  /*0190*/  LDC.64 R2, c[0x0][0x388] ;  /* 0x0000e200ff027b82 */ /* 0x000e240000000a00 */
[----:B0-----:R-:W-:Y:S01]  /*01a0*/  REDG.E.ADD.F32.FTZ.RN.STRONG.GPU desc[UR4][R2.64], R9 ;  /* 0x00000009020079a6 */ /* 0x001fe2000c12f304 */
[----:B------:R-:W-:Y:S05]  /*01b0*/  EXIT ;  /* 0x000000000000794d */ /* 0x000fea0003800000 */
.L_x_17:
        /* <DEDUP_REMOVED lines=12> */
.L_x_21:


//--------------------- .text._Z9expKernelPfS_j   --------------------------
	.section	.text._Z9expKernelPfS_j,"ax",@progbits
	.align	128
        .global         _Z9expKernelPfS_j
        .type           _Z9expKernelPfS_j,@function
        .size           _Z9expKernelPfS_j,(.L_x_22 - _Z9expKernelPfS_j)
        .other          _Z9expKernelPfS_j,@"STO_CUDA_ENTRY STV_DEFAULT"
_Z9expKernelPfS_j:
.text._Z9expKernelPfS_j:
        /* <DEDUP_REMOVED lines=9> */
[----:B------:R-:W1:Y:S01]  /*0090*/  LDCU.64 UR4, c[0x0][0x358] ;  /* 0x00006b00ff0477ac */ /* 0x000e620008000a00 */
[----:B0-----:R-:W-:-:S06]  /*00a0*/  IMAD.WIDE.U32 R2, R7, 0x4, R2 ;  /* 0x0000000407027825 */ /* 0x001fcc00078e0002 */
[----:B-1----:R-:W2:Y:S01]  /*00b0*/  LDG.E R2, desc[UR4][R2.64] ;  /* 0x0000000402027981 */ /* 0x002ea2000c1e1900 */
[----:B------:R-:W-:Y:S01]  /*00c0*/  HFMA2 R5, -RZ, RZ, 0.96630859375, -0.0022525787353515625 ;  /* 0x3bbb989dff057431 */ /* 0x000fe200000001ff */
[----:B------:R-:W-:-:S04]  /*00d0*/  MOV R9, 0x437c0000 ;  /* 0x437c000000097802 */ /* 0x000fc80000000f00 */
[----:B--2---:R-:W-:Y:S02]  /*00e0*/  FFMA.SAT R0, R2, R5, 0.5 ;  /* 0x3f00000002007423 */ /* 0x004fe40000002005 */
[----:B------:R-:W0:Y:S02]  /*00f0*/  LDC.64 R4, c[0x0][0x388] ;  /* 0x0000e200ff047b82 */ /* 0x000e240000000a00 */
[----:B------:R-:W-:-:S04]  /*0100*/  FFMA.RM R0, R0, R9, 12582913 ;  /* 0x4b40000100007423 */ /* 0x000fc80000004009 */
[C---:B------:R-:W-:Y:S01]  /*0110*/  FADD R9, R0.reuse, -12583039 ;  /* 0xcb40007f00097421 */ /* 0x040fe20000000000 */
[----:B------:R-:W-:-:S03]  /*0120*/  SHF.L.U32 R0, R0, 0x17, RZ ;  /* 0x0000001700007819 */ /* 0x000fc600000006ff */
[----:B------:R-:W-:-:S04]  /*0130*/  FFMA R9, R2, 1.4426950216293334961, -R9 ;  /* 0x3fb8aa3b02097823 */ /* 0x000fc80000000809 */
[----:B------:R-:W-:-:S06]  /*0140*/  FFMA R9, R2, 1.925963033500011079e-08, R9 ;  /* 0x32a5706002097823 */ /* 0x000fcc0000000009 */
[----:B------:R-:W1:Y:S01]  /*0150*/  MUFU.EX2 R9, R9 ;  /* 0x0000000900097308 */ /* 0x000e620000000800 */
[----:B0-----:R-:W-:-:S04]  /*0160*/  IMAD.WIDE.U32 R2, R7, 0x4, R4 ;  /* 0x0000000407027825 */ /* 0x001fc800078e0004 */
[----:B-1----:R-:W-:-:S05]  /*0170*/  FMUL R5, R0, R9 ;  /* 0x0000000900057220 */ /* 0x002fca0000400000 */
[----:B------:R-:W-:Y:S01]  /*0180*/  STG.E desc[UR4][R2.64], R5 ;  /* 0x0000000502007986 */ /* 0x000fe2000c101904 */
[----:B------:R-:W-:Y:S05]  /*0190*/  EXIT ;  /* 0x000000000000794d */ /* 0x000fea0003800000 */
.L_x_18:
        /* <DEDUP_REMOVED lines=14> */
.L_x_22:


//--------------------- .nv.shared.reserved.0     --------------------------
	.section	.nv.shared.reserved.0,"aw",@nobits
	.weak		__nv_reservedSMEM_offset_0_alias
	.size		__nv_reservedSMEM_offset_0_alias, 0, 64
	.other		__nv_reservedSMEM_offset_0_alias,@"STO_CUDA_RESERVED_SHARED STV_DEFAULT"
__nv_reservedSMEM_offset_0_alias:
	.zero		0
	.zero		64


//--------------------- .nv.constant0._Z15normalizeKernelPffS_j --------------------------
	.section	.nv.constant0._Z15normalizeKernelPffS_j,"a",@progbits
	.sectionflags	@""
	.align	4
.nv.constant0._Z15normalizeKernelPffS_j:
	.zero		924


//--------------------- .nv.constant0._Z18reduceAtomicKernelPfS_j --------------------------
	.section	.nv.constant0._Z18reduceAtomicKernelPfS_j,"a",@progbits
	.sectionflags	@""
	.align	4
.nv.constant0._Z18reduceAtomicKernelPfS_j:
	.zero		916


//--------------------- .nv.constant0._Z9expKernelPfS_j --------------------------
	.section	.nv.constant0._Z9expKernelPfS_j,"a",@progbits
	.sectionflags	@""
	.align	4
.nv.constant0._Z9expKernelPfS_j:
	.zero		916


//--------------------- SYMBOLS --------------------------

	.type		.nv.reservedSmem.offset0,@object
	.size		.nv.reservedSmem.offset0,0x4
